//
// Generated by NVIDIA NVVM Compiler
//
// Compiler Build ID: CL-36424714
// Cuda compilation tools, release 13.0, V13.0.88
// Based on NVVM 20.0.0
//

.version 9.0
.target sm_100
.address_size 64

	// .globl	_Z9cuda_siluPfS_m

.visible .entry _Z9cuda_siluPfS_m(
	.param .u64 .ptr .align 1 _Z9cuda_siluPfS_m_param_0,
	.param .u64 .ptr .align 1 _Z9cuda_siluPfS_m_param_1,
	.param .u64 _Z9cuda_siluPfS_m_param_2
)
{
	.reg .pred 	%p<3>;
	.reg .b32 	%r<12>;
	.reg .b32 	%f<15>;
	.reg .b64 	%rd<13>;

	ld.param.u64 	%rd6, [_Z9cuda_siluPfS_m_param_0];
	ld.param.u64 	%rd7, [_Z9cuda_siluPfS_m_param_1];
	ld.param.u64 	%rd8, [_Z9cuda_siluPfS_m_param_2];
	mov.u32 	%r6, %ctaid.x;
	mov.u32 	%r1, %ntid.x;
	mov.u32 	%r7, %tid.x;
	mad.lo.s32 	%r11, %r6, %r1, %r7;
	cvt.s64.s32 	%rd12, %r11;
	setp.le.u64 	%p1, %rd8, %rd12;
	@%p1 bra 	$L__BB0_3;
	mov.u32 	%r8, %nctaid.x;
	mul.lo.s32 	%r3, %r1, %r8;
	cvta.to.global.u64 	%rd2, %rd6;
	cvta.to.global.u64 	%rd3, %rd7;
$L__BB0_2:
	shl.b64 	%rd9, %rd12, 2;
	add.s64 	%rd10, %rd2, %rd9;
	ld.global.f32 	%f1, [%rd10];
	fma.rn.f32 	%f2, %f1, 0fBBBB989D, 0f3F000000;
	cvt.sat.f32.f32 	%f3, %f2;
	mov.f32 	%f4, 0f4B400001;
	mov.f32 	%f5, 0f437C0000;
	fma.rm.f32 	%f6, %f3, %f5, %f4;
	add.f32 	%f7, %f6, 0fCB40007F;
	neg.f32 	%f8, %f7;
	fma.rn.f32 	%f9, %f1, 0fBFB8AA3B, %f8;
	fma.rn.f32 	%f10, %f1, 0fB2A57060, %f9;
	mov.b32 	%r9, %f6;
	shl.b32 	%r10, %r9, 23;
	mov.b32 	%f11, %r10;
	ex2.approx.ftz.f32 	%f12, %f10;
	fma.rn.f32 	%f13, %f12, %f11, 0f3F800000;
	div.rn.f32 	%f14, %f1, %f13;
	add.s64 	%rd11, %rd3, %rd9;
	st.global.f32 	[%rd11], %f14;
	add.s32 	%r11, %r11, %r3;
	cvt.s64.s32 	%rd12, %r11;
	setp.gt.u64 	%p2, %rd8, %rd12;
	@%p2 bra 	$L__BB0_2;
$L__BB0_3:
	ret;

}
	// .globl	_Z13cuda_silu_vecPfS_m
.visible .entry _Z13cuda_silu_vecPfS_m(
	.param .u64 .ptr .align 1 _Z13cuda_silu_vecPfS_m_param_0,
	.param .u64 .ptr .align 1 _Z13cuda_silu_vecPfS_m_param_1,
	.param .u64 _Z13cuda_silu_vecPfS_m_param_2
)
{
	.reg .pred 	%p<3>;
	.reg .b32 	%r<18>;
	.reg .b32 	%f<51>;
	.reg .b64 	%rd<14>;

	ld.param.u64 	%rd7, [_Z13cuda_silu_vecPfS_m_param_0];
	ld.param.u64 	%rd8, [_Z13cuda_silu_vecPfS_m_param_1];
	ld.param.u64 	%rd9, [_Z13cuda_silu_vecPfS_m_param_2];
	mov.u32 	%r6, %ctaid.x;
	mov.u32 	%r1, %ntid.x;
	mov.u32 	%r7, %tid.x;
	mad.lo.s32 	%r17, %r6, %r1, %r7;
	cvt.s64.s32 	%rd13, %r17;
	shr.u64 	%rd2, %rd9, 2;
	setp.le.u64 	%p1, %rd2, %rd13;
	@%p1 bra 	$L__BB1_3;
	mov.u32 	%r8, %nctaid.x;
	mul.lo.s32 	%r3, %r1, %r8;
	cvta.to.global.u64 	%rd3, %rd7;
	cvta.to.global.u64 	%rd4, %rd8;
$L__BB1_2:
	shl.b64 	%rd10, %rd13, 4;
	add.s64 	%rd11, %rd3, %rd10;
	ld.global.v4.f32 	{%f1, %f2, %f3, %f4}, [%rd11];
	fma.rn.f32 	%f5, %f1, 0fBBBB989D, 0f3F000000;
	cvt.sat.f32.f32 	%f6, %f5;
	mov.f32 	%f7, 0f4B400001;
	mov.f32 	%f8, 0f437C0000;
	fma.rm.f32 	%f9, %f6, %f8, %f7;
	add.f32 	%f10, %f9, 0fCB40007F;
	neg.f32 	%f11, %f10;
	fma.rn.f32 	%f12, %f1, 0fBFB8AA3B, %f11;
	fma.rn.f32 	%f13, %f1, 0fB2A57060, %f12;
	mov.b32 	%r9, %f9;
	shl.b32 	%r10, %r9, 23;
	mov.b32 	%f14, %r10;
	ex2.approx.ftz.f32 	%f15, %f13;
	fma.rn.f32 	%f16, %f15, %f14, 0f3F800000;
	div.rn.f32 	%f17, %f1, %f16;
	fma.rn.f32 	%f18, %f2, 0fBBBB989D, 0f3F000000;
	cvt.sat.f32.f32 	%f19, %f18;
	fma.rm.f32 	%f20, %f19, %f8, %f7;
	add.f32 	%f21, %f20, 0fCB40007F;
	neg.f32 	%f22, %f21;
	fma.rn.f32 	%f23, %f2, 0fBFB8AA3B, %f22;
	fma.rn.f32 	%f24, %f2, 0fB2A57060, %f23;
	mov.b32 	%r11, %f20;
	shl.b32 	%r12, %r11, 23;
	mov.b32 	%f25, %r12;
	ex2.approx.ftz.f32 	%f26, %f24;
	fma.rn.f32 	%f27, %f26, %f25, 0f3F800000;
	div.rn.f32 	%f28, %f2, %f27;
	fma.rn.f32 	%f29, %f3, 0fBBBB989D, 0f3F000000;
	cvt.sat.f32.f32 	%f30, %f29;
	fma.rm.f32 	%f31, %f30, %f8, %f7;
	add.f32 	%f32, %f31, 0fCB40007F;
	neg.f32 	%f33, %f32;
	fma.rn.f32 	%f34, %f3, 0fBFB8AA3B, %f33;
	fma.rn.f32 	%f35, %f3, 0fB2A57060, %f34;
	mov.b32 	%r13, %f31;
	shl.b32 	%r14, %r13, 23;
	mov.b32 	%f36, %r14;
	ex2.approx.ftz.f32 	%f37, %f35;
	fma.rn.f32 	%f38, %f37, %f36, 0f3F800000;
	div.rn.f32 	%f39, %f3, %f38;
	fma.rn.f32 	%f40, %f4, 0fBBBB989D, 0f3F000000;
	cvt.sat.f32.f32 	%f41, %f40;
	fma.rm.f32 	%f42, %f41, %f8, %f7;
	add.f32 	%f43, %f42, 0fCB40007F;
	neg.f32 	%f44, %f43;
	fma.rn.f32 	%f45, %f4, 0fBFB8AA3B, %f44;
	fma.rn.f32 	%f46, %f4, 0fB2A57060, %f45;
	mov.b32 	%r15, %f42;
	shl.b32 	%r16, %r15, 23;
	mov.b32 	%f47, %r16;
	ex2.approx.ftz.f32 	%f48, %f46;
	fma.rn.f32 	%f49, %f48, %f47, 0f3F800000;
	div.rn.f32 	%f50, %f4, %f49;
	add.s64 	%rd12, %rd4, %rd10;
	st.global.v4.f32 	[%rd12], {%f17, %f28, %f39, %f50};
	add.s32 	%r17, %r17, %r3;
	cvt.s64.s32 	%rd13, %r17;
	setp.gt.u64 	%p2, %rd2, %rd13;
	@%p2 bra 	$L__BB1_2;
$L__BB1_3:
	ret;

}


// ===== COMPILED SASS (sm_100) =====

	.target	sm_100

	.elftype	@"ET_EXEC"


//--------------------- .note.nv.tkinfo           --------------------------
	.section	.note.nv.tkinfo,"",@"SHT_NOTE"
	.sectionflags	@"SHF_NOTE_NV_TKINFO"
	.tkinfo
        /*0018*/ 	.word	0x00000002
        /*0030*/ 	.string	""
        /*0030*/ 	.string	"ptxas"
        /*0030*/ 	.string	"Cuda compilation tools, release 13.0, V13.0.88"
        /*0030*/ 	.string	"Build cuda_13.0.r13.0/compiler.36424714_0"
        /*0030*/ 	.string	"-arch sm_100 -m 64 "



//--------------------- .note.nv.cuinfo           --------------------------
	.section	.note.nv.cuinfo,"",@"SHT_NOTE"
	.sectionflags	@"SHF_NOTE_NV_CUINFO"
        /*0018*/ 	.short	0x0002
        /*001a*/ 	.short	0x0064
        /*001c*/ 	.short	0x0082
	.zero		2


//--------------------- .nv.info                  --------------------------
	.section	.nv.info,"",@"SHT_CUDA_INFO"
	.align	4


	//----- nvinfo : EIATTR_REGCOUNT
	.align		4
        /*0000*/ 	.byte	0x04, 0x2f
        /*0002*/ 	.short	(.L_1 - .L_0)
	.align		4
.L_0:
        /*0004*/ 	.word	index@(_Z9cuda_siluPfS_m)
        /*0008*/ 	.word	0x00000014


	//----- nvinfo : EIATTR_FRAME_SIZE
	.align		4
.L_1:
        /*000c*/ 	.byte	0x04, 0x11
        /*000e*/ 	.short	(.L_3 - .L_2)
	.align		4
.L_2:
        /*0010*/ 	.word	index@($__internal_1_$__cuda_sm3x_div_rn_noftz_f32_slowpath)
        /*0014*/ 	.word	0x00000000


	//----- nvinfo : EIATTR_FRAME_SIZE
	.align		4
.L_3:
        /*0018*/ 	.byte	0x04, 0x11
        /*001a*/ 	.short	(.L_5 - .L_4)
	.align		4
.L_4:
        /*001c*/ 	.word	index@(_Z9cuda_siluPfS_m)
        /*0020*/ 	.word	0x00000000


	//----- nvinfo : EIATTR_REGCOUNT
	.align		4
.L_5:
        /*0024*/ 	.byte	0x04, 0x2f
        /*0026*/ 	.short	(.L_7 - .L_6)
	.align		4
.L_6:
        /*0028*/ 	.word	index@(_Z13cuda_silu_vecPfS_m)
        /*002c*/ 	.word	0x00000017


	//----- nvinfo : EIATTR_FRAME_SIZE
	.align		4
.L_7:
        /*0030*/ 	.byte	0x04, 0x11
        /*0032*/ 	.short	(.L_9 - .L_8)
	.align		4
.L_8:
        /*0034*/ 	.word	index@($__internal_0_$__cuda_sm3x_div_rn_noftz_f32_slowpath)
        /*0038*/ 	.word	0x00000000


	//----- nvinfo : EIATTR_FRAME_SIZE
	.align		4
.L_9:
        /*003c*/ 	.byte	0x04, 0x11
        /*003e*/ 	.short	(.L_11 - .L_10)
	.align		4
.L_10:
        /*0040*/ 	.word	index@(_Z13cuda_silu_vecPfS_m)
        /*0044*/ 	.word	0x00000000


	//----- nvinfo : EIATTR_MIN_STACK_SIZE
	.align		4
.L_11:
        /*0048*/ 	.byte	0x04, 0x12
        /*004a*/ 	.short	(.L_13 - .L_12)
	.align		4
.L_12:
        /*004c*/ 	.word	index@(_Z13cuda_silu_vecPfS_m)
        /*0050*/ 	.word	0x00000000


	//----- nvinfo : EIATTR_MIN_STACK_SIZE
	.align		4
.L_13:
        /*0054*/ 	.byte	0x04, 0x12
        /*0056*/ 	.short	(.L_15 - .L_14)
	.align		4
.L_14:
        /*0058*/ 	.word	index@(_Z9cuda_siluPfS_m)
        /*005c*/ 	.word	0x00000000
.L_15:


//--------------------- .nv.compat                --------------------------
	.section	.nv.compat,"",@"SHT_CUDA_COMPAT_INFO"
	.align	4
        /*0000*/ 	.byte	0x02, 0x09, 0x00, 0x00, 0x02, 0x02, 0x01, 0x00, 0x02, 0x05, 0x05, 0x00, 0x03, 0x07, 0x01, 0x01
        /*0010*/ 	.byte	0x02, 0x03, 0x00, 0x00, 0x02, 0x06, 0x01, 0x00, 0x04, 0x0b, 0x08, 0x00, 0x01, 0x00, 0x00, 0x00
        /*0020*/ 	.byte	0x00, 0x00, 0x00, 0x00


//--------------------- .nv.info._Z13cuda_silu_vecPfS_m --------------------------
	.section	.nv.info._Z13cuda_silu_vecPfS_m,"",@"SHT_CUDA_INFO"
	.sectionflags	@""
	.align	4


	//----- nvinfo : EIATTR_CUDA_API_VERSION
	.align		4
        /*0000*/ 	.byte	0x04, 0x37
        /*0002*/ 	.short	(.L_17 - .L_16)
.L_16:
        /*0004*/ 	.word	0x00000082


	//----- nvinfo : EIATTR_KPARAM_INFO
	.align		4
.L_17:
        /*0008*/ 	.byte	0x04, 0x17
        /*000a*/ 	.short	(.L_19 - .L_18)
.L_18:
        /*000c*/ 	.word	0x00000000
        /*0010*/ 	.short	0x0002
        /*0012*/ 	.short	0x0010
        /*0014*/ 	.byte	0x00, 0xf0, 0x21, 0x00


	//----- nvinfo : EIATTR_KPARAM_INFO
	.align		4
.L_19:
        /*0018*/ 	.byte	0x04, 0x17
        /*001a*/ 	.short	(.L_21 - .L_20)
.L_20:
        /*001c*/ 	.word	0x00000000
        /*0020*/ 	.short	0x0001
        /*0022*/ 	.short	0x0008
        /*0024*/ 	.byte	0x00, 0xf5, 0x21, 0x00


	//----- nvinfo : EIATTR_KPARAM_INFO
	.align		4
.L_21:
        /*0028*/ 	.byte	0x04, 0x17
        /*002a*/ 	.short	(.L_23 - .L_22)
.L_22:
        /*002c*/ 	.word	0x00000000
        /*0030*/ 	.short	0x0000
        /*0032*/ 	.short	0x0000
        /*0034*/ 	.byte	0x00, 0xf5, 0x21, 0x00


	//----- nvinfo : EIATTR_SPARSE_MMA_MASK
	.align		4
.L_23:
        /*0038*/ 	.byte	0x03, 0x50
        /*003a*/ 	.short	0x0000


	//----- nvinfo : EIATTR_MAXREG_COUNT
	.align		4
        /*003c*/ 	.byte	0x03, 0x1b
        /*003e*/ 	.short	0x00ff


	//----- nvinfo : EIATTR_MERCURY_ISA_VERSION
	.align		4
        /*0040*/ 	.byte	0x03, 0x5f
        /*0042*/ 	.short	0x0101


	//----- nvinfo : EIATTR_VRC_CTA_INIT_COUNT
	.align		4
        /*0044*/ 	.byte	0x02, 0x4a
	.zero		1
	.zero		1


	//----- nvinfo : EIATTR_EXIT_INSTR_OFFSETS
	.align		4
        /*0048*/ 	.byte	0x04, 0x1c
        /*004a*/ 	.short	(.L_25 - .L_24)


	//   ....[0]....
.L_24:
        /*004c*/ 	.word	0x000000c0


	//   ....[1]....
        /*0050*/ 	.word	0x00000840


	//----- nvinfo : EIATTR_CRS_STACK_SIZE
	.align		4
.L_25:
        /*0054*/ 	.byte	0x04, 0x1e
        /*0056*/ 	.short	(.L_27 - .L_26)
.L_26:
        /*0058*/ 	.word	0x00000000


	//----- nvinfo : EIATTR_CBANK_PARAM_SIZE
	.align		4
.L_27:
        /*005c*/ 	.byte	0x03, 0x19
        /*005e*/ 	.short	0x0018


	//----- nvinfo : EIATTR_PARAM_CBANK
	.align		4
        /*0060*/ 	.byte	0x04, 0x0a
        /*0062*/ 	.short	(.L_29 - .L_28)
	.align		4
.L_28:
        /*0064*/ 	.word	index@(.nv.constant0._Z13cuda_silu_vecPfS_m)
        /*0068*/ 	.short	0x0380
        /*006a*/ 	.short	0x0018


	//----- nvinfo : EIATTR_SW_WAR
	.align		4
.L_29:
        /*006c*/ 	.byte	0x04, 0x36
        /*006e*/ 	.short	(.L_31 - .L_30)
.L_30:
        /*0070*/ 	.word	0x00000008
.L_31:


//--------------------- .nv.info._Z9cuda_siluPfS_m --------------------------
	.section	.nv.info._Z9cuda_siluPfS_m,"",@"SHT_CUDA_INFO"
	.sectionflags	@""
	.align	4


	//----- nvinfo : EIATTR_CUDA_API_VERSION
	.align		4
        /*0000*/ 	.byte	0x04, 0x37
        /*0002*/ 	.short	(.L_33 - .L_32)
.L_32:
        /*0004*/ 	.word	0x00000082


	//----- nvinfo : EIATTR_KPARAM_INFO
	.align		4
.L_33:
        /*0008*/ 	.byte	0x04, 0x17
        /*000a*/ 	.short	(.L_35 - .L_34)
.L_34:
        /*000c*/ 	.word	0x00000000
        /*0010*/ 	.short	0x0002
        /*0012*/ 	.short	0x0010
        /*0014*/ 	.byte	0x00, 0xf0, 0x21, 0x00


	//----- nvinfo : EIATTR_KPARAM_INFO
	.align		4
.L_35:
        /*0018*/ 	.byte	0x04, 0x17
        /*001a*/ 	.short	(.L_37 - .L_36)
.L_36:
        /*001c*/ 	.word	0x00000000
        /*0020*/ 	.short	0x0001
        /*0022*/ 	.short	0x0008
        /*0024*/ 	.byte	0x00, 0xf5, 0x21, 0x00


	//----- nvinfo : EIATTR_KPARAM_INFO
	.align		4
.L_37:
        /*0028*/ 	.byte	0x04, 0x17
        /*002a*/ 	.short	(.L_39 - .L_38)
.L_38:
        /*002c*/ 	.word	0x00000000
        /*0030*/ 	.short	0x0000
        /*0032*/ 	.short	0x0000
        /*0034*/ 	.byte	0x00, 0xf5, 0x21, 0x00


	//----- nvinfo : EIATTR_SPARSE_MMA_MASK
	.align		4
.L_39:
        /*0038*/ 	.byte	0x03, 0x50
        /*003a*/ 	.short	0x0000


	//----- nvinfo : EIATTR_MAXREG_COUNT
	.align		4
        /*003c*/ 	.byte	0x03, 0x1b
        /*003e*/ 	.short	0x00ff


	//----- nvinfo : EIATTR_MERCURY_ISA_VERSION
	.align		4
        /*0040*/ 	.byte	0x03, 0x5f
        /*0042*/ 	.short	0x0101


	//----- nvinfo : EIATTR_VRC_CTA_INIT_COUNT
	.align		4
        /*0044*/ 	.byte	0x02, 0x4a
	.zero		1
	.zero		1


	//----- nvinfo : EIATTR_EXIT_INSTR_OFFSETS
	.align		4
        /*0048*/ 	.byte	0x04, 0x1c
        /*004a*/ 	.short	(.L_41 - .L_40)


	//   ....[0]....
.L_40:
        /*004c*/ 	.word	0x00000090


	//   ....[1]....
        /*0050*/ 	.word	0x00000370


	//----- nvinfo : EIATTR_CRS_STACK_SIZE
	.align		4
.L_41:
        /*0054*/ 	.byte	0x04, 0x1e
        /*0056*/ 	.short	(.L_43 - .L_42)
.L_42:
        /*0058*/ 	.word	0x00000000


	//----- nvinfo : EIATTR_CBANK_PARAM_SIZE
	.align		4
.L_43:
        /*005c*/ 	.byte	0x03, 0x19
        /*005e*/ 	.short	0x0018


	//----- nvinfo : EIATTR_PARAM_CBANK
	.align		4
        /*0060*/ 	.byte	0x04, 0x0a
        /*0062*/ 	.short	(.L_45 - .L_44)
	.align		4
.L_44:
        /*0064*/ 	.word	index@(.nv.constant0._Z9cuda_siluPfS_m)
        /*0068*/ 	.short	0x0380
        /*006a*/ 	.short	0x0018


	//----- nvinfo : EIATTR_SW_WAR
	.align		4
.L_45:
        /*006c*/ 	.byte	0x04, 0x36
        /*006e*/ 	.short	(.L_47 - .L_46)
.L_46:
        /*0070*/ 	.word	0x00000008
.L_47:


//--------------------- .nv.callgraph             --------------------------
	.section	.nv.callgraph,"",@"SHT_CUDA_CALLGRAPH"
	.align	4
	.sectionentsize	8
	.align		4
        /*0000*/ 	.word	0x00000000
	.align		4
        /*0004*/ 	.word	0xffffffff
	.align		4
        /*0008*/ 	.word	0x00000000
	.align		4
        /*000c*/ 	.word	0xfffffffe
	.align		4
        /*0010*/ 	.word	0x00000000
	.align		4
        /*0014*/ 	.word	0xfffffffd
	.align		4
        /*0018*/ 	.word	0x00000000
	.align		4
        /*001c*/ 	.word	0xfffffffc


//--------------------- .text._Z13cuda_silu_vecPfS_m --------------------------
	.section	.text._Z13cuda_silu_vecPfS_m,"ax",@progbits
	.align	128
        .global         _Z13cuda_silu_vecPfS_m
        .type           _Z13cuda_silu_vecPfS_m,@function
        .size           _Z13cuda_silu_vecPfS_m,(.L_x_36 - _Z13cuda_silu_vecPfS_m)
        .other          _Z13cuda_silu_vecPfS_m,@"STO_CUDA_ENTRY STV_DEFAULT"
_Z13cuda_silu_vecPfS_m:
.text._Z13cuda_silu_vecPfS_m:
[----:B------:R-:W-:Y:S01]  /*0000*/  LDC R1, c[0x0][0x37c] ;  /* 0x0000df00ff017b82 */ /* 0x000fe20000000800 */
[----:B------:R-:W0:Y:S07]  /*0010*/  S2R R2, SR_TID.X ;  /* 0x0000000000027919 */ /* 0x000e2e0000002100 */
[----:B------:R-:W0:Y:S01]  /*0020*/  S2UR UR6, SR_CTAID.X ;  /* 0x00000000000679c3 */ /* 0x000e220000002500 */
[----:B------:R-:W1:Y:S07]  /*0030*/  LDCU.64 UR4, c[0x0][0x390] ;  /* 0x00007200ff0477ac */ /* 0x000e6e0008000a00 */
[----:B------:R-:W0:Y:S01]  /*0040*/  LDC R13, c[0x0][0x360] ;  /* 0x0000d800ff0d7b82 */ /* 0x000e220000000800 */
[----:B-1----:R-:W-:-:S02]  /*0050*/  USHF.R.U64 UR4, UR4, 0x2, UR5 ;  /* 0x0000000204047899 */ /* 0x002fc40008001205 */
[----:B------:R-:W-:-:S06]  /*0060*/  USHF.R.U32.HI UR5, URZ, 0x2, UR5 ;  /* 0x00000002ff057899 */ /* 0x000fcc0008011605 */
[----:B------:R-:W-:Y:S02]  /*0070*/  IMAD.U32 R3, RZ, RZ, UR5 ;  /* 0x00000005ff037e24 */ /* 0x000fe4000f8e00ff */
[----:B0-----:R-:W-:-:S05]  /*0080*/  IMAD R2, R13, UR6, R2 ;  /* 0x000000060d027c24 */ /* 0x001fca000f8e0202 */
[----:B------:R-:W-:Y:S02]  /*0090*/  ISETP.LT.U32.AND P0, PT, R2, UR4, PT ;  /* 0x0000000402007c0c */ /* 0x000fe4000bf01070 */
[----:B------:R-:W-:-:S04]  /*00a0*/  SHF.R.S32.HI R0, RZ, 0x1f, R2 ;  /* 0x0000001fff007819 */ /* 0x000fc80000011402 */
[----:B------:R-:W-:-:S13]  /*00b0*/  ISETP.GT.U32.AND.EX P0, PT, R3, R0, PT, P0 ;  /* 0x000000000300720c */ /* 0x000fda0003f04100 */
[----:B------:R-:W-:Y:S05]  /*00c0*/  @!P0 EXIT ;  /* 0x000000000000894d */ /* 0x000fea0003800000 */
[----:B------:R-:W0:Y:S01]  /*00d0*/  LDCU UR6, c[0x0][0x370] ;  /* 0x00006e00ff0677ac */ /* 0x000e220008000800 */
[----:B------:R-:W-:Y:S01]  /*00e0*/  IMAD.MOV.U32 R3, RZ, RZ, R0 ;  /* 0x000000ffff037224 */ /* 0x000fe200078e0000 */
[----:B------:R-:W-:Y:S01]  /*00f0*/  MOV R0, R2 ;  /* 0x0000000200007202 */ /* 0x000fe20000000f00 */
[----:B------:R-:W1:Y:S01]  /*0100*/  LDCU.64 UR8, c[0x0][0x358] ;  /* 0x00006b00ff0877ac */ /* 0x000e620008000a00 */
[----:B------:R-:W2:Y:S01]  /*0110*/  LDCU.64 UR10, c[0x0][0x380] ;  /* 0x00007000ff0a77ac */ /* 0x000ea20008000a00 */
[----:B------:R-:W3:Y:S01]  /*0120*/  LDCU.64 UR12, c[0x0][0x388] ;  /* 0x00007100ff0c77ac */ /* 0x000ee20008000a00 */
[----:B0-----:R-:W-:-:S07]  /*0130*/  IMAD R13, R13, UR6, RZ ;  /* 0x000000060d0d7c24 */ /* 0x001fce000f8e02ff */
.L_x_8:
[C---:B0-----:R-:W-:Y:S01]  /*0140*/  IMAD.SHL.U32 R14, R0.reuse, 0x10, RZ ;  /* 0x00000010000e7824 */ /* 0x041fe200078e00ff */
[----:B------:R-:W-:-:S04]  /*0150*/  SHF.L.U64.HI R12, R0, 0x4, R3 ;  /* 0x00000004000c7819 */ /* 0x000fc80000010203 */
[----:B--2---:R-:W-:-:S04]  /*0160*/  IADD3 R4, P0, PT, R14, UR10, RZ ;  /* 0x0000000a0e047c10 */ /* 0x004fc8000ff1e0ff */
[----:B------:R-:W-:-:S06]  /*0170*/  IADD3.X R5, PT, PT, R12, UR11, RZ, P0, !PT ;  /* 0x0000000b0c057c10 */ /* 0x000fcc00087fe4ff */
[----:B-1----:R-:W2:Y:S01]  /*0180*/  LDG.E.128 R4, desc[UR8][R4.64] ;  /* 0x0000000804047981 */ /* 0x002ea2000c1e1d00 */
[----:B------:R-:W-:Y:S02]  /*0190*/  HFMA2 R3, -RZ, RZ, 0.96630859375, -0.0022525787353515625 ;  /* 0x3bbb989dff037431 */ /* 0x000fe400000001ff */
[----:B------:R-:W-:Y:S01]  /*01a0*/  IMAD.MOV.U32 R9, RZ, RZ, 0x437c0000 ;  /* 0x437c0000ff097424 */ /* 0x000fe200078e00ff */
[----:B------:R-:W-:Y:S02]  /*01b0*/  BSSY.RECONVERGENT B0, `(.L_x_0) ;  /* 0x0000014000007945 */ /* 0x000fe40003800200 */
[----:B--2---:R-:W-:-:S04]  /*01c0*/  FFMA.SAT R0, R4, -R3, 0.5 ;  /* 0x3f00000004007423 */ /* 0x004fc80000002803 */
[----:B------:R-:W-:-:S04]  /*01d0*/  FFMA.RM R0, R0, R9, 12582913 ;  /* 0x4b40000100007423 */ /* 0x000fc80000004009 */
[C---:B------:R-:W-:Y:S01]  /*01e0*/  FADD R3, R0.reuse, -12583039 ;  /* 0xcb40007f00037421 */ /* 0x040fe20000000000 */
[----:B------:R-:W-:-:S03]  /*01f0*/  SHF.L.U32 R0, R0, 0x17, RZ ;  /* 0x0000001700007819 */ /* 0x000fc600000006ff */
[----:B------:R-:W-:-:S04]  /*0200*/  FFMA R3, R4, -1.4426950216293334961, -R3 ;  /* 0xbfb8aa3b04037823 */ /* 0x000fc80000000803 */
[----:B------:R-:W-:-:S06]  /*0210*/  FFMA R3, R4, -1.925963033500011079e-08, R3 ;  /* 0xb2a5706004037823 */ /* 0x000fcc0000000003 */
[----:B------:R-:W0:Y:S02]  /*0220*/  MUFU.EX2 R3, R3 ;  /* 0x0000000300037308 */ /* 0x000e240000000800 */
[----:B0-----:R-:W-:-:S06]  /*0230*/  FFMA R3, R0, R3, 1 ;  /* 0x3f80000000037423 */ /* 0x001fcc0000000003 */
[----:B------:R-:W0:Y:S08]  /*0240*/  MUFU.RCP R0, R3 ;  /* 0x0000000300007308 */ /* 0x000e300000001000 */
[----:B------:R-:W1:Y:S01]  /*0250*/  FCHK P0, R4, R3 ;  /* 0x0000000304007302 */ /* 0x000e620000000000 */
[----:B0-----:R-:W-:-:S04]  /*0260*/  FFMA R9, -R3, R0, 1 ;  /* 0x3f80000003097423 */ /* 0x001fc80000000100 */
[----:B------:R-:W-:-:S04]  /*0270*/  FFMA R9, R0, R9, R0 ;  /* 0x0000000900097223 */ /* 0x000fc80000000000 */
[----:B------:R-:W-:-:S04]  /*0280*/  FFMA R8, R4, R9, RZ ;  /* 0x0000000904087223 */ /* 0x000fc800000000ff */
[----:B------:R-:W-:-:S04]  /*0290*/  FFMA R0, -R3, R8, R4 ;  /* 0x0000000803007223 */ /* 0x000fc80000000104 */
[----:B------:R-:W-:Y:S01]  /*02a0*/  FFMA R8, R9, R0, R8 ;  /* 0x0000000009087223 */ /* 0x000fe20000000008 */
[----:B-1----:R-:W-:Y:S06]  /*02b0*/  @!P0 BRA `(.L_x_1) ;  /* 0x00000000000c8947 */ /* 0x002fec0003800000 */
[----:B------:R-:W-:-:S07]  /*02c0*/  MOV R16, 0x2e0 ;  /* 0x000002e000107802 */ /* 0x000fce0000000f00 */
[----:B---3--:R-:W-:Y:S05]  /*02d0*/  CALL.REL.NOINC `($__internal_0_$__cuda_sm3x_div_rn_noftz_f32_slowpath) ;  /* 0x00000004005c7944 */ /* 0x008fea0003c00000 */
[----:B------:R-:W-:-:S07]  /*02e0*/  IMAD.MOV.U32 R8, RZ, RZ, R0 ;  /* 0x000000ffff087224 */ /* 0x000fce00078e0000 */
.L_x_1:
[----:B---3--:R-:W-:Y:S05]  /*02f0*/  BSYNC.RECONVERGENT B0 ;  /* 0x0000000000007941 */ /* 0x008fea0003800200 */
.L_x_0:
[----:B------:R-:W-:Y:S01]  /*0300*/  MOV R0, 0x3bbb989d ;  /* 0x3bbb989d00007802 */ /* 0x000fe20000000f00 */
[----:B------:R-:W-:Y:S01]  /*0310*/  IMAD.MOV.U32 R3, RZ, RZ, 0x437c0000 ;  /* 0x437c0000ff037424 */ /* 0x000fe200078e00ff */
[----:B------:R-:W-:Y:S03]  /*0320*/  BSSY.RECONVERGENT B0, `(.L_x_2) ;  /* 0x0000016000007945 */ /* 0x000fe60003800200 */
[----:B------:R-:W-:-:S04]  /*0330*/  FFMA.SAT R0, R5, -R0, 0.5 ;  /* 0x3f00000005007423 */ /* 0x000fc80000002800 */
[----:B------:R-:W-:-:S04]  /*0340*/  FFMA.RM R0, R0, R3, 12582913 ;  /* 0x4b40000100007423 */ /* 0x000fc80000004003 */
[C---:B------:R-:W-:Y:S01]  /*0350*/  FADD R4, R0.reuse, -12583039 ;  /* 0xcb40007f00047421 */ /* 0x040fe20000000000 */
[----:B------:R-:W-:-:S03]  /*0360*/  SHF.L.U32 R0, R0, 0x17, RZ ;  /* 0x0000001700007819 */ /* 0x000fc600000006ff */
[----:B------:R-:W-:-:S04]  /*0370*/  FFMA R4, R5, -1.4426950216293334961, -R4 ;  /* 0xbfb8aa3b05047823 */ /* 0x000fc80000000804 */
[----:B------:R-:W-:-:S04]  /*0380*/  FFMA R4, R5, -1.925963033500011079e-08, R4 ;  /* 0xb2a5706005047823 */ /* 0x000fc80000000004 */
        /* <DEDUP_REMOVED lines=10> */
[----:B------:R-:W-:Y:S01]  /*0430*/  IMAD.MOV.U32 R4, RZ, RZ, R5 ;  /* 0x000000ffff047224 */ /* 0x000fe200078e0005 */
[----:B------:R-:W-:Y:S02]  /*0440*/  MOV R3, R10 ;  /* 0x0000000a00037202 */ /* 0x000fe40000000f00 */
[----:B------:R-:W-:-:S07]  /*0450*/  MOV R16, 0x470 ;  /* 0x0000047000107802 */ /* 0x000fce0000000f00 */
[----:B------:R-:W-:Y:S05]  /*0460*/  CALL.REL.NOINC `($__internal_0_$__cuda_sm3x_div_rn_noftz_f32_slowpath) ;  /* 0x0000000000f87944 */ /* 0x000fea0003c00000 */
[----:B------:R-:W-:-:S07]  /*0470*/  IMAD.MOV.U32 R9, RZ, RZ, R0 ;  /* 0x000000ffff097224 */ /* 0x000fce00078e0000 */
.L_x_3:
[----:B------:R-:W-:Y:S05]  /*0480*/  BSYNC.RECONVERGENT B0 ;  /* 0x0000000000007941 */ /* 0x000fea0003800200 */
.L_x_2:
[----:B------:R-:W-:Y:S02]  /*0490*/  HFMA2 R3, -RZ, RZ, 0.96630859375, -0.0022525787353515625 ;  /* 0x3bbb989dff037431 */ /* 0x000fe400000001ff */
[----:B------:R-:W-:Y:S01]  /*04a0*/  IMAD.MOV.U32 R5, RZ, RZ, 0x437c0000 ;  /* 0x437c0000ff057424 */ /* 0x000fe200078e00ff */
[----:B------:R-:W-:Y:S02]  /*04b0*/  BSSY.RECONVERGENT B0, `(.L_x_4) ;  /* 0x0000015000007945 */ /* 0x000fe40003800200 */
[----:B------:R-:W-:-:S04]  /*04c0*/  FFMA.SAT R0, R6, -R3, 0.5 ;  /* 0x3f00000006007423 */ /* 0x000fc80000002803 */
        /* <DEDUP_REMOVED lines=16> */
[----:B------:R-:W-:-:S07]  /*05d0*/  MOV R16, 0x5f0 ;  /* 0x000005f000107802 */ /* 0x000fce0000000f00 */
[----:B------:R-:W-:Y:S05]  /*05e0*/  CALL.REL.NOINC `($__internal_0_$__cuda_sm3x_div_rn_noftz_f32_slowpath) ;  /* 0x0000000000987944 */ /* 0x000fea0003c00000 */
[----:B------:R-:W-:-:S07]  /*05f0*/  MOV R10, R0 ;  /* 0x00000000000a7202 */ /* 0x000fce0000000f00 */
.L_x_5:
[----:B------:R-:W-:Y:S05]  /*0600*/  BSYNC.RECONVERGENT B0 ;  /* 0x0000000000007941 */ /* 0x000fea0003800200 */
.L_x_4:
[----:B------:R-:W-:Y:S02]  /*0610*/  HFMA2 R3, -RZ, RZ, 3.7421875, 0 ;  /* 0x437c0000ff037431 */ /* 0x000fe400000001ff */
[----:B------:R-:W-:Y:S01]  /*0620*/  IMAD.MOV.U32 R0, RZ, RZ, 0x3bbb989d ;  /* 0x3bbb989dff007424 */ /* 0x000fe200078e00ff */
[----:B------:R-:W-:Y:S03]  /*0630*/  BSSY.RECONVERGENT B0, `(.L_x_6) ;  /* 0x0000016000007945 */ /* 0x000fe60003800200 */
[----:B------:R-:W-:-:S04]  /*0640*/  FFMA.SAT R0, R7, -R0, 0.5 ;  /* 0x3f00000007007423 */ /* 0x000fc80000002800 */
[----:B------:R-:W-:-:S04]  /*0650*/  FFMA.RM R0, R0, R3, 12582913 ;  /* 0x4b40000100007423 */ /* 0x000fc80000004003 */
[C---:B------:R-:W-:Y:S01]  /*0660*/  FADD R4, R0.reuse, -12583039 ;  /* 0xcb40007f00047421 */ /* 0x040fe20000000000 */
[----:B------:R-:W-:-:S03]  /*0670*/  IMAD.SHL.U32 R0, R0, 0x800000, RZ ;  /* 0x0080000000007824 */ /* 0x000fc600078e00ff */
        /* <DEDUP_REMOVED lines=12> */
[----:B------:R-:W-:Y:S01]  /*0740*/  MOV R4, R7 ;  /* 0x0000000700047202 */ /* 0x000fe20000000f00 */
[----:B------:R-:W-:Y:S01]  /*0750*/  IMAD.MOV.U32 R3, RZ, RZ, R6 ;  /* 0x000000ffff037224 */ /* 0x000fe200078e0006 */
[----:B------:R-:W-:-:S07]  /*0760*/  MOV R16, 0x780 ;  /* 0x0000078000107802 */ /* 0x000fce0000000f00 */
[----:B------:R-:W-:Y:S05]  /*0770*/  CALL.REL.NOINC `($__internal_0_$__cuda_sm3x_div_rn_noftz_f32_slowpath) ;  /* 0x0000000000347944 */ /* 0x000fea0003c00000 */
[----:B------:R-:W-:-:S07]  /*0780*/  MOV R11, R0 ;  /* 0x00000000000b7202 */ /* 0x000fce0000000f00 */
.L_x_7:
[----:B------:R-:W-:Y:S05]  /*0790*/  BSYNC.RECONVERGENT B0 ;  /* 0x0000000000007941 */ /* 0x000fea0003800200 */
.L_x_6:
[----:B------:R-:W-:Y:S01]  /*07a0*/  IADD3 R14, P0, PT, R14, UR12, RZ ;  /* 0x0000000c0e0e7c10 */ /* 0x000fe2000ff1e0ff */
[----:B------:R-:W-:Y:S01]  /*07b0*/  IMAD.IADD R0, R13, 0x1, R2 ;  /* 0x000000010d007824 */ /* 0x000fe200078e0202 */
[----:B------:R-:W-:Y:S02]  /*07c0*/  MOV R2, UR5 ;  /* 0x0000000500027c02 */ /* 0x000fe40008000f00 */
[----:B------:R-:W-:Y:S02]  /*07d0*/  IADD3.X R15, PT, PT, R12, UR13, RZ, P0, !PT ;  /* 0x0000000d0c0f7c10 */ /* 0x000fe400087fe4ff */
[----:B------:R-:W-:Y:S02]  /*07e0*/  ISETP.LT.U32.AND P0, PT, R0, UR4, PT ;  /* 0x0000000400007c0c */ /* 0x000fe4000bf01070 */
[--C-:B------:R-:W-:Y:S01]  /*07f0*/  SHF.R.S32.HI R3, RZ, 0x1f, R0.reuse ;  /* 0x0000001fff037819 */ /* 0x100fe20000011400 */
[----:B------:R0:W-:Y:S03]  /*0800*/  STG.E.128 desc[UR8][R14.64], R8 ;  /* 0x000000080e007986 */ /* 0x0001e6000c101d08 */
[----:B------:R-:W-:Y:S01]  /*0810*/  ISETP.GT.U32.AND.EX P0, PT, R2, R3, PT, P0 ;  /* 0x000000030200720c */ /* 0x000fe20003f04100 */
[----:B------:R-:W-:-:S12]  /*0820*/  IMAD.MOV.U32 R2, RZ, RZ, R0 ;  /* 0x000000ffff027224 */ /* 0x000fd800078e0000 */
[----:B------:R-:W-:Y:S05]  /*0830*/  @P0 BRA `(.L_x_8) ;  /* 0xfffffff800400947 */ /* 0x000fea000383ffff */
[----:B------:R-:W-:Y:S05]  /*0840*/  EXIT ;  /* 0x000000000000794d */ /* 0x000fea0003800000 */
        .weak           $__internal_0_$__cuda_sm3x_div_rn_noftz_f32_slowpath
        .type           $__internal_0_$__cuda_sm3x_div_rn_noftz_f32_slowpath,@function
        .size           $__internal_0_$__cuda_sm3x_div_rn_noftz_f32_slowpath,(.L_x_36 - $__internal_0_$__cuda_sm3x_div_rn_noftz_f32_slowpath)
$__internal_0_$__cuda_sm3x_div_rn_noftz_f32_slowpath:
[----:B------:R-:W-:Y:S01]  /*0850*/  SHF.R.U32.HI R15, RZ, 0x17, R3 ;  /* 0x00000017ff0f7819 */ /* 0x000fe20000011603 */
[----:B------:R-:W-:Y:S01]  /*0860*/  BSSY.RECONVERGENT B1, `(.L_x_9) ;  /* 0x0000062000017945 */ /* 0x000fe20003800200 */
[----:B------:R-:W-:Y:S02]  /*0870*/  SHF.R.U32.HI R0, RZ, 0x17, R4 ;  /* 0x00000017ff007819 */ /* 0x000fe40000011604 */
[----:B------:R-:W-:Y:S02]  /*0880*/  LOP3.LUT R15, R15, 0xff, RZ, 0xc0, !PT ;  /* 0x000000ff0f0f7812 */ /* 0x000fe400078ec0ff */
[----:B------:R-:W-:Y:S02]  /*0890*/  LOP3.LUT R17, R0, 0xff, RZ, 0xc0, !PT ;  /* 0x000000ff00117812 */ /* 0x000fe400078ec0ff */
[----:B------:R-:W-:-:S03]  /*08a0*/  IADD3 R18, PT, PT, R15, -0x1, RZ ;  /* 0xffffffff0f127810 */ /* 0x000fc60007ffe0ff */
[----:B------:R-:W-:Y:S01]  /*08b0*/  VIADD R0, R17, 0xffffffff ;  /* 0xffffffff11007836 */ /* 0x000fe20000000000 */
[----:B------:R-:W-:-:S04]  /*08c0*/  ISETP.GT.U32.AND P0, PT, R18, 0xfd, PT ;  /* 0x000000fd1200780c */ /* 0x000fc80003f04070 */
[----:B------:R-:W-:-:S13]  /*08d0*/  ISETP.GT.U32.OR P0, PT, R0, 0xfd, P0 ;  /* 0x000000fd0000780c */ /* 0x000fda0000704470 */
[----:B------:R-:W-:Y:S01]  /*08e0*/  @!P0 MOV R11, RZ ;  /* 0x000000ff000b8202 */ /* 0x000fe20000000f00 */
[----:B------:R-:W-:Y:S06]  /*08f0*/  @!P0 BRA `(.L_x_10) ;  /* 0x00000000005c8947 */ /* 0x000fec0003800000 */
[----:B------:R-:W-:Y:S02]  /*0900*/  FSETP.GTU.FTZ.AND P0, PT, |R4|, +INF , PT ;  /* 0x7f8000000400780b */ /* 0x000fe40003f1c200 */
[----:B------:R-:W-:-:S04]  /*0910*/  FSETP.GTU.FTZ.AND P1, PT, |R3|, +INF , PT ;  /* 0x7f8000000300780b */ /* 0x000fc80003f3c200 */
[----:B------:R-:W-:-:S13]  /*0920*/  PLOP3.LUT P0, PT, P0, P1, PT, 0xf8, 0x8f ;  /* 0x00000000008f781c */ /* 0x000fda0000703f70 */
[----:B------:R-:W-:Y:S05]  /*0930*/  @P0 BRA `(.L_x_11) ;  /* 0x00000004004c0947 */ /* 0x000fea0003800000 */
[----:B------:R-:W-:-:S13]  /*0940*/  LOP3.LUT P0, RZ, R3, 0x7fffffff, R4, 0xc8, !PT ;  /* 0x7fffffff03ff7812 */ /* 0x000fda000780c804 */
[----:B------:R-:W-:Y:S05]  /*0950*/  @!P0 BRA `(.L_x_12) ;  /* 0x00000004003c8947 */ /* 0x000fea0003800000 */
[C---:B------:R-:W-:Y:S02]  /*0960*/  FSETP.NEU.FTZ.AND P2, PT, |R4|.reuse, +INF , PT ;  /* 0x7f8000000400780b */ /* 0x040fe40003f5d200 */
[----:B------:R-:W-:Y:S02]  /*0970*/  FSETP.NEU.FTZ.AND P1, PT, |R3|, +INF , PT ;  /* 0x7f8000000300780b */ /* 0x000fe40003f3d200 */
[----:B------:R-:W-:-:S11]  /*0980*/  FSETP.NEU.FTZ.AND P0, PT, |R4|, +INF , PT ;  /* 0x7f8000000400780b */ /* 0x000fd60003f1d200 */
[----:B------:R-:W-:Y:S05]  /*0990*/  @!P1 BRA !P2, `(.L_x_12) ;  /* 0x00000004002c9947 */ /* 0x000fea0005000000 */
[----:B------:R-:W-:-:S04]  /*09a0*/  LOP3.LUT P2, RZ, R4, 0x7fffffff, RZ, 0xc0, !PT ;  /* 0x7fffffff04ff7812 */ /* 0x000fc8000784c0ff */
[----:B------:R-:W-:-:S13]  /*09b0*/  PLOP3.LUT P1, PT, P1, P2, PT, 0x2f, 0xf2 ;  /* 0x0000000000f2781c */ /* 0x000fda0000f24577 */
[----:B------:R-:W-:Y:S05]  /*09c0*/  @P1 BRA `(.L_x_13) ;  /* 0x0000000400181947 */ /* 0x000fea0003800000 */
[----:B------:R-:W-:-:S04]  /*09d0*/  LOP3.LUT P1, RZ, R3, 0x7fffffff, RZ, 0xc0, !PT ;  /* 0x7fffffff03ff7812 */ /* 0x000fc8000782c0ff */
[----:B------:R-:W-:-:S13]  /*09e0*/  PLOP3.LUT P0, PT, P0, P1, PT, 0x2f, 0xf2 ;  /* 0x0000000000f2781c */ /* 0x000fda0000702577 */
[----:B------:R-:W-:Y:S05]  /*09f0*/  @P0 BRA `(.L_x_14) ;  /* 0x0000000400000947 */ /* 0x000fea0003800000 */
[----:B------:R-:W-:Y:S02]  /*0a00*/  ISETP.GE.AND P0, PT, R0, RZ, PT ;  /* 0x000000ff0000720c */ /* 0x000fe40003f06270 */
[----:B------:R-:W-:-:S11]  /*0a10*/  ISETP.GE.AND P1, PT, R18, RZ, PT ;  /* 0x000000ff1200720c */ /* 0x000fd60003f26270 */
[----:B------:R-:W-:Y:S01]  /*0a20*/  @P0 IMAD.MOV.U32 R11, RZ, RZ, RZ ;  /* 0x000000ffff0b0224 */ /* 0x000fe200078e00ff */
[----:B------:R-:W-:Y:S01]  /*0a30*/  @!P0 MOV R11, 0xffffffc0 ;  /* 0xffffffc0000b8802 */ /* 0x000fe20000000f00 */
[----:B------:R-:W-:Y:S01]  /*0a40*/  @!P0 FFMA R4, R4, 1.84467440737095516160e+19, RZ ;  /* 0x5f80000004048823 */ /* 0x000fe200000000ff */
[----:B------:R-:W-:-:S03]  /*0a50*/  @!P1 FFMA R3, R3, 1.84467440737095516160e+19, RZ ;  /* 0x5f80000003039823 */ /* 0x000fc600000000ff */
[----:B------:R-:W-:-:S07]  /*0a60*/  @!P1 VIADD R11, R11, 0x40 ;  /* 0x000000400b0b9836 */ /* 0x000fce0000000000 */
.L_x_10:
[----:B------:R-:W-:Y:S01]  /*0a70*/  LEA R0, R15, 0xc0800000, 0x17 ;  /* 0xc08000000f007811 */ /* 0x000fe200078eb8ff */
[----:B------:R-:W-:Y:S01]  /*0a80*/  VIADD R17, R17, 0xffffff81 ;  /* 0xffffff8111117836 */ /* 0x000fe20000000000 */
[----:B------:R-:W-:Y:S02]  /*0a90*/  BSSY.RECONVERGENT B2, `(.L_x_15) ;  /* 0x0000035000027945 */ /* 0x000fe40003800200 */
[----:B------:R-:W-:Y:S01]  /*0aa0*/  IADD3 R18, PT, PT, -R0, R3, RZ ;  /* 0x0000000300127210 */ /* 0x000fe20007ffe1ff */
[----:B------:R-:W-:-:S03]  /*0ab0*/  IMAD R0, R17, -0x800000, R4 ;  /* 0xff80000011007824 */ /* 0x000fc600078e0204 */
[----:B------:R0:W1:Y:S01]  /*0ac0*/  MUFU.RCP R3, R18 ;  /* 0x0000001200037308 */ /* 0x0000620000001000 */
[----:B------:R-:W-:Y:S01]  /*0ad0*/  FADD.FTZ R19, -R18, -RZ ;  /* 0x800000ff12137221 */ /* 0x000fe20000010100 */
[----:B0-----:R-:W-:-:S04]  /*0ae0*/  IADD3 R18, PT, PT, R17, 0x7f, -R15 ;  /* 0x0000007f11127810 */ /* 0x001fc80007ffe80f */
[----:B------:R-:W-:Y:S01]  /*0af0*/  IADD3 R11, PT, PT, R18, R11, RZ ;  /* 0x0000000b120b7210 */ /* 0x000fe20007ffe0ff */
[----:B-1----:R-:W-:-:S04]  /*0b00*/  FFMA R20, R3, R19, 1 ;  /* 0x3f80000003147423 */ /* 0x002fc80000000013 */
[----:B------:R-:W-:-:S04]  /*0b10*/  FFMA R3, R3, R20, R3 ;  /* 0x0000001403037223 */ /* 0x000fc80000000003 */
[----:B------:R-:W-:-:S04]  /*0b20*/  FFMA R4, R0, R3, RZ ;  /* 0x0000000300047223 */ /* 0x000fc800000000ff */
[----:B------:R-:W-:-:S04]  /*0b30*/  FFMA R20, R19, R4, R0 ;  /* 0x0000000413147223 */ /* 0x000fc80000000000 */
[----:B------:R-:W-:-:S04]  /*0b40*/  FFMA R20, R3, R20, R4 ;  /* 0x0000001403147223 */ /* 0x000fc80000000004 */
[----:B------:R-:W-:-:S04]  /*0b50*/  FFMA R19, R19, R20, R0 ;  /* 0x0000001413137223 */ /* 0x000fc80000000000 */
[----:B------:R-:W-:-:S05]  /*0b60*/  FFMA R0, R3, R19, R20 ;  /* 0x0000001303007223 */ /* 0x000fca0000000014 */
[----:B------:R-:W-:-:S04]  /*0b70*/  SHF.R.U32.HI R4, RZ, 0x17, R0 ;  /* 0x00000017ff047819 */ /* 0x000fc80000011600 */
[----:B------:R-:W-:-:S05]  /*0b80*/  LOP3.LUT R4, R4, 0xff, RZ, 0xc0, !PT ;  /* 0x000000ff04047812 */ /* 0x000fca00078ec0ff */
[----:B------:R-:W-:-:S05]  /*0b90*/  IMAD.IADD R15, R4, 0x1, R11 ;  /* 0x00000001040f7824 */ /* 0x000fca00078e020b */
[----:B------:R-:W-:-:S04]  /*0ba0*/  IADD3 R4, PT, PT, R15, -0x1, RZ ;  /* 0xffffffff0f047810 */ /* 0x000fc80007ffe0ff */
[----:B------:R-:W-:-:S13]  /*0bb0*/  ISETP.GE.U32.AND P0, PT, R4, 0xfe, PT ;  /* 0x000000fe0400780c */ /* 0x000fda0003f06070 */
[----:B------:R-:W-:Y:S05]  /*0bc0*/  @!P0 BRA `(.L_x_16) ;  /* 0x0000000000808947 */ /* 0x000fea0003800000 */
[----:B------:R-:W-:-:S13]  /*0bd0*/  ISETP.GT.AND P0, PT, R15, 0xfe, PT ;  /* 0x000000fe0f00780c */ /* 0x000fda0003f04270 */
[----:B------:R-:W-:Y:S05]  /*0be0*/  @P0 BRA `(.L_x_17) ;  /* 0x00000000006c0947 */ /* 0x000fea0003800000 */
[----:B------:R-:W-:-:S13]  /*0bf0*/  ISETP.GE.AND P0, PT, R15, 0x1, PT ;  /* 0x000000010f00780c */ /* 0x000fda0003f06270 */
[----:B------:R-:W-:Y:S05]  /*0c00*/  @P0 BRA `(.L_x_18) ;  /* 0x0000000000740947 */ /* 0x000fea0003800000 */
[----:B------:R-:W-:Y:S02]  /*0c10*/  ISETP.GE.AND P0, PT, R15, -0x18, PT ;  /* 0xffffffe80f00780c */ /* 0x000fe40003f06270 */
[----:B------:R-:W-:-:S11]  /*0c20*/  LOP3.LUT R0, R0, 0x80000000, RZ, 0xc0, !PT ;  /* 0x8000000000007812 */ /* 0x000fd600078ec0ff */
[----:B------:R-:W-:Y:S05]  /*0c30*/  @!P0 BRA `(.L_x_18) ;  /* 0x0000000000688947 */ /* 0x000fea0003800000 */
[-CC-:B------:R-:W-:Y:S01]  /*0c40*/  FFMA.RZ R4, R3, R19.reuse, R20.reuse ;  /* 0x0000001303047223 */ /* 0x180fe2000000c014 */
[C---:B------:R-:W-:Y:S01]  /*0c50*/  VIADD R18, R15.reuse, 0x20 ;  /* 0x000000200f127836 */ /* 0x040fe20000000000 */
[C---:B------:R-:W-:Y:S02]  /*0c60*/  ISETP.NE.AND P2, PT, R15.reuse, RZ, PT ;  /* 0x000000ff0f00720c */ /* 0x040fe40003f45270 */
[----:B------:R-:W-:Y:S02]  /*0c70*/  ISETP.NE.AND P1, PT, R15, RZ, PT ;  /* 0x000000ff0f00720c */ /* 0x000fe40003f25270 */
[----:B------:R-:W-:Y:S01]  /*0c80*/  LOP3.LUT R11, R4, 0x7fffff, RZ, 0xc0, !PT ;  /* 0x007fffff040b7812 */ /* 0x000fe200078ec0ff */
[CCC-:B------:R-:W-:Y:S01]  /*0c90*/  FFMA.RP R4, R3.reuse, R19.reuse, R20.reuse ;  /* 0x0000001303047223 */ /* 0x1c0fe20000008014 */
[----:B------:R-:W-:Y:S01]  /*0ca0*/  FFMA.RM R3, R3, R19, R20 ;  /* 0x0000001303037223 */ /* 0x000fe20000004014 */
[----:B------:R-:W-:Y:S02]  /*0cb0*/  IADD3 R15, PT, PT, -R15, RZ, RZ ;  /* 0x000000ff0f0f7210 */ /* 0x000fe40007ffe1ff */
[----:B------:R-:W-:-:S02]  /*0cc0*/  LOP3.LUT R11, R11, 0x800000, RZ, 0xfc, !PT ;  /* 0x008000000b0b7812 */ /* 0x000fc400078efcff */
[----:B------:R-:W-:Y:S02]  /*0cd0*/  FSETP.NEU.FTZ.AND P0, PT, R4, R3, PT ;  /* 0x000000030400720b */ /* 0x000fe40003f1d000 */
[----:B------:R-:W-:Y:S02]  /*0ce0*/  SHF.L.U32 R18, R11, R18, RZ ;  /* 0x000000120b127219 */ /* 0x000fe400000006ff */
[----:B------:R-:W-:Y:S02]  /*0cf0*/  SEL R4, R15, RZ, P2 ;  /* 0x000000ff0f047207 */ /* 0x000fe40001000000 */
[----:B------:R-:W-:Y:S02]  /*0d00*/  ISETP.NE.AND P1, PT, R18, RZ, P1 ;  /* 0x000000ff1200720c */ /* 0x000fe40000f25270 */
[----:B------:R-:W-:Y:S02]  /*0d10*/  SHF.R.U32.HI R4, RZ, R4, R11 ;  /* 0x00000004ff047219 */ /* 0x000fe4000001160b */
[----:B------:R-:W-:-:S02]  /*0d20*/  PLOP3.LUT P0, PT, P0, P1, PT, 0xf8, 0x8f ;  /* 0x00000000008f781c */ /* 0x000fc40000703f70 */
[----:B------:R-:W-:Y:S02]  /*0d30*/  SHF.R.U32.HI R18, RZ, 0x1, R4 ;  /* 0x00000001ff127819 */ /* 0x000fe40000011604 */
[----:B------:R-:W-:-:S04]  /*0d40*/  SEL R3, RZ, 0x1, !P0 ;  /* 0x00000001ff037807 */ /* 0x000fc80004000000 */
[----:B------:R-:W-:-:S04]  /*0d50*/  LOP3.LUT R3, R3, 0x1, R18, 0xf8, !PT ;  /* 0x0000000103037812 */ /* 0x000fc800078ef812 */
[----:B------:R-:W-:-:S05]  /*0d60*/  LOP3.LUT R3, R3, R4, RZ, 0xc0, !PT ;  /* 0x0000000403037212 */ /* 0x000fca00078ec0ff */
[----:B------:R-:W-:-:S05]  /*0d70*/  IMAD.IADD R3, R18, 0x1, R3 ;  /* 0x0000000112037824 */ /* 0x000fca00078e0203 */
[----:B------:R-:W-:Y:S01]  /*0d80*/  LOP3.LUT R0, R3, R0, RZ, 0xfc, !PT ;  /* 0x0000000003007212 */ /* 0x000fe200078efcff */
[----:B------:R-:W-:Y:S06]  /*0d90*/  BRA `(.L_x_18) ;  /* 0x0000000000107947 */ /* 0x000fec0003800000 */
.L_x_17:
[----:B------:R-:W-:-:S04]  /*0da0*/  LOP3.LUT R0, R0, 0x80000000, RZ, 0xc0, !PT ;  /* 0x8000000000007812 */ /* 0x000fc800078ec0ff */
[----:B------:R-:W-:Y:S01]  /*0db0*/  LOP3.LUT R0, R0, 0x7f800000, RZ, 0xfc, !PT ;  /* 0x7f80000000007812 */ /* 0x000fe200078efcff */
[----:B------:R-:W-:Y:S06]  /*0dc0*/  BRA `(.L_x_18) ;  /* 0x0000000000047947 */ /* 0x000fec0003800000 */
.L_x_16:
[----:B------:R-:W-:-:S07]  /*0dd0*/  LEA R0, R11, R0, 0x17 ;  /* 0x000000000b007211 */ /* 0x000fce00078eb8ff */
.L_x_18:
[----:B------:R-:W-:Y:S05]  /*0de0*/  BSYNC.RECONVERGENT B2 ;  /* 0x0000000000027941 */ /* 0x000fea0003800200 */
.L_x_15:
[----:B------:R-:W-:Y:S05]  /*0df0*/  BRA `(.L_x_19) ;  /* 0x0000000000207947 */ /* 0x000fea0003800000 */
.L_x_14:
[----:B------:R-:W-:-:S04]  /*0e00*/  LOP3.LUT R0, R3, 0x80000000, R4, 0x48, !PT ;  /* 0x8000000003007812 */ /* 0x000fc800078e4804 */
[----:B------:R-:W-:Y:S01]  /*0e10*/  LOP3.LUT R0, R0, 0x7f800000, RZ, 0xfc, !PT ;  /* 0x7f80000000007812 */ /* 0x000fe200078efcff */
[----:B------:R-:W-:Y:S06]  /*0e20*/  BRA `(.L_x_19) ;  /* 0x0000000000147947 */ /* 0x000fec0003800000 */
.L_x_13:
[----:B------:R-:W-:Y:S01]  /*0e30*/  LOP3.LUT R0, R3, 0x80000000, R4, 0x48, !PT ;  /* 0x8000000003007812 */ /* 0x000fe200078e4804 */
[----:B------:R-:W-:Y:S06]  /*0e40*/  BRA `(.L_x_19) ;  /* 0x00000000000c7947 */ /* 0x000fec0003800000 */
.L_x_12:
[----:B------:R-:W0:Y:S01]  /*0e50*/  MUFU.RSQ R0, -QNAN ;  /* 0xffc0000000007908 */ /* 0x000e220000001400 */
[----:B------:R-:W-:Y:S05]  /*0e60*/  BRA `(.L_x_19) ;  /* 0x0000000000047947 */ /* 0x000fea0003800000 */
.L_x_11:
[----:B------:R-:W-:-:S07]  /*0e70*/  FADD.FTZ R0, R4, R3 ;  /* 0x0000000304007221 */ /* 0x000fce0000010000 */
.L_x_19:
[----:B------:R-:W-:Y:S05]  /*0e80*/  BSYNC.RECONVERGENT B1 ;  /* 0x0000000000017941 */ /* 0x000fea0003800200 */
.L_x_9:
[----:B------:R-:W-:-:S04]  /*0e90*/  IMAD.MOV.U32 R17, RZ, RZ, 0x0 ;  /* 0x00000000ff117424 */ /* 0x000fc800078e00ff */
[----:B0-----:R-:W-:Y:S05]  /*0ea0*/  RET.REL.NODEC R16 `(_Z13cuda_silu_vecPfS_m) ;  /* 0xfffffff010547950 */ /* 0x001fea0003c3ffff */
.L_x_20:
[----:B------:R-:W-:-:S00]  /*0eb0*/  BRA `(.L_x_20) ;  /* 0xfffffffc00fc7947 */ /* 0x000fc0000383ffff */
[----:B------:R-:W-:-:S00]  /*0ec0*/  NOP ;  /* 0x0000000000007918 */ /* 0x000fc00000000000 */
        /* <DEDUP_REMOVED lines=11> */
.L_x_36:


//--------------------- .text._Z9cuda_siluPfS_m   --------------------------
	.section	.text._Z9cuda_siluPfS_m,"ax",@progbits
	.align	128
        .global         _Z9cuda_siluPfS_m
        .type           _Z9cuda_siluPfS_m,@function
        .size           _Z9cuda_siluPfS_m,(.L_x_37 - _Z9cuda_siluPfS_m)
        .other          _Z9cuda_siluPfS_m,@"STO_CUDA_ENTRY STV_DEFAULT"
_Z9cuda_siluPfS_m:
.text._Z9cuda_siluPfS_m:
[----:B------:R-:W-:Y:S01]  /*0000*/  LDC R1, c[0x0][0x37c] ;  /* 0x0000df00ff017b82 */ /* 0x000fe20000000800 */
[----:B------:R-:W0:Y:S07]  /*0010*/  S2R R2, SR_TID.X ;  /* 0x0000000000027919 */ /* 0x000e2e0000002100 */
[----:B------:R-:W0:Y:S01]  /*0020*/  S2UR UR4, SR_CTAID.X ;  /* 0x00000000000479c3 */ /* 0x000e220000002500 */
[----:B------:R-:W1:Y:S07]  /*0030*/  LDCU.64 UR6, c[0x0][0x390] ;  /* 0x00007200ff0677ac */ /* 0x000e6e0008000a00 */
[----:B------:R-:W0:Y:S02]  /*0040*/  LDC R5, c[0x0][0x360] ;  /* 0x0000d800ff057b82 */ /* 0x000e240000000800 */
[----:B0-----:R-:W-:-:S05]  /*0050*/  IMAD R2, R5, UR4, R2 ;  /* 0x0000000405027c24 */ /* 0x001fca000f8e0202 */
[----:B-1----:R-:W-:Y:S02]  /*0060*/  ISETP.GE.U32.AND P0, PT, R2, UR6, PT ;  /* 0x0000000602007c0c */ /* 0x002fe4000bf06070 */
[----:B------:R-:W-:-:S04]  /*0070*/  SHF.R.S32.HI R0, RZ, 0x1f, R2 ;  /* 0x0000001fff007819 */ /* 0x000fc80000011402 */
[----:B------:R-:W-:-:S13]  /*0080*/  ISETP.GE.U32.AND.EX P0, PT, R0, UR7, PT, P0 ;  /* 0x0000000700007c0c */ /* 0x000fda000bf06100 */
[----:B------:R-:W-:Y:S05]  /*0090*/  @P0 EXIT ;  /* 0x000000000000094d */ /* 0x000fea0003800000 */
[----:B------:R-:W0:Y:S01]  /*00a0*/  LDCU UR4, c[0x0][0x370] ;  /* 0x00006e00ff0477ac */ /* 0x000e220008000800 */
[----:B------:R-:W-:Y:S02]  /*00b0*/  IMAD.MOV.U32 R9, RZ, RZ, R0 ;  /* 0x000000ffff097224 */ /* 0x000fe400078e0000 */
[----:B------:R-:W-:Y:S01]  /*00c0*/  IMAD.MOV.U32 R0, RZ, RZ, R2 ;  /* 0x000000ffff007224 */ /* 0x000fe200078e0002 */
[----:B------:R-:W1:Y:S01]  /*00d0*/  LDCU.64 UR6, c[0x0][0x358] ;  /* 0x00006b00ff0677ac */ /* 0x000e620008000a00 */
[----:B------:R-:W2:Y:S01]  /*00e0*/  LDCU.64 UR12, c[0x0][0x390] ;  /* 0x00007200ff0c77ac */ /* 0x000ea20008000a00 */
[----:B------:R-:W3:Y:S01]  /*00f0*/  LDCU.64 UR8, c[0x0][0x380] ;  /* 0x00007000ff0877ac */ /* 0x000ee20008000a00 */
[----:B------:R-:W4:Y:S01]  /*0100*/  LDCU.64 UR10, c[0x0][0x388] ;  /* 0x00007100ff0a77ac */ /* 0x000f220008000a00 */
[----:B0-----:R-:W-:-:S07]  /*0110*/  IMAD R5, R5, UR4, RZ ;  /* 0x0000000405057c24 */ /* 0x001fce000f8e02ff */
.L_x_23:
[C---:B------:R-:W-:Y:S01]  /*0120*/  IMAD.SHL.U32 R6, R0.reuse, 0x4, RZ ;  /* 0x0000000400067824 */ /* 0x040fe200078e00ff */
[----:B------:R-:W-:-:S04]  /*0130*/  SHF.L.U64.HI R4, R0, 0x2, R9 ;  /* 0x0000000200047819 */ /* 0x000fc80000010209 */
[----:B---3--:R-:W-:-:S04]  /*0140*/  IADD3 R8, P0, PT, R6, UR8, RZ ;  /* 0x0000000806087c10 */ /* 0x008fc8000ff1e0ff */
[----:B------:R-:W-:-:S05]  /*0150*/  IADD3.X R9, PT, PT, R4, UR9, RZ, P0, !PT ;  /* 0x0000000904097c10 */ /* 0x000fca00087fe4ff */
[----:B-1----:R-:W3:Y:S01]  /*0160*/  LDG.E R0, desc[UR6][R8.64] ;  /* 0x0000000608007981 */ /* 0x002ee2000c1e1900 */
[----:B------:R-:W-:Y:S01]  /*0170*/  IMAD.MOV.U32 R3, RZ, RZ, 0x3bbb989d ;  /* 0x3bbb989dff037424 */ /* 0x000fe200078e00ff */
[----:B------:R-:W-:Y:S01]  /*0180*/  BSSY.RECONVERGENT B0, `(.L_x_21) ;  /* 0x0000015000007945 */ /* 0x000fe20003800200 */
[----:B------:R-:W-:Y:S02]  /*0190*/  IMAD.MOV.U32 R10, RZ, RZ, 0x437c0000 ;  /* 0x437c0000ff0a7424 */ /* 0x000fe400078e00ff */
[----:B---3--:R-:W-:-:S04]  /*01a0*/  FFMA.SAT R3, R0, -R3, 0.5 ;  /* 0x3f00000000037423 */ /* 0x008fc80000002803 */
        /* <DEDUP_REMOVED lines=16> */
[----:B--2-4-:R-:W-:Y:S05]  /*02b0*/  CALL.REL.NOINC `($__internal_1_$__cuda_sm3x_div_rn_noftz_f32_slowpath) ;  /* 0x0000000000307944 */ /* 0x014fea0003c00000 */
[----:B------:R-:W-:-:S07]  /*02c0*/  IMAD.MOV.U32 R3, RZ, RZ, R0 ;  /* 0x000000ffff037224 */ /* 0x000fce00078e0000 */
.L_x_22:
[----:B--2-4-:R-:W-:Y:S05]  /*02d0*/  BSYNC.RECONVERGENT B0 ;  /* 0x0000000000007941 */ /* 0x014fea0003800200 */
.L_x_21:
[----:B------:R-:W-:Y:S01]  /*02e0*/  IADD3 R6, P0, PT, R6, UR10, RZ ;  /* 0x0000000a06067c10 */ /* 0x000fe2000ff1e0ff */
[----:B------:R-:W-:-:S03]  /*02f0*/  IMAD.IADD R0, R5, 0x1, R2 ;  /* 0x0000000105007824 */ /* 0x000fc600078e0202 */
[----:B------:R-:W-:Y:S01]  /*0300*/  IADD3.X R7, PT, PT, R4, UR11, RZ, P0, !PT ;  /* 0x0000000b04077c10 */ /* 0x000fe200087fe4ff */
[--C-:B------:R-:W-:Y:S01]  /*0310*/  IMAD.MOV.U32 R2, RZ, RZ, R0.reuse ;  /* 0x000000ffff027224 */ /* 0x100fe200078e0000 */
[----:B------:R-:W-:Y:S02]  /*0320*/  ISETP.GE.U32.AND P0, PT, R0, UR12, PT ;  /* 0x0000000c00007c0c */ /* 0x000fe4000bf06070 */
[----:B------:R-:W-:Y:S01]  /*0330*/  SHF.R.S32.HI R9, RZ, 0x1f, R0 ;  /* 0x0000001fff097819 */ /* 0x000fe20000011400 */
[----:B------:R0:W-:Y:S03]  /*0340*/  STG.E desc[UR6][R6.64], R3 ;  /* 0x0000000306007986 */ /* 0x0001e6000c101906 */
[----:B------:R-:W-:-:S13]  /*0350*/  ISETP.GE.U32.AND.EX P0, PT, R9, UR13, PT, P0 ;  /* 0x0000000d09007c0c */ /* 0x000fda000bf06100 */
[----:B0-----:R-:W-:Y:S05]  /*0360*/  @!P0 BRA `(.L_x_23) ;  /* 0xfffffffc006c8947 */ /* 0x001fea000383ffff */
[----:B------:R-:W-:Y:S05]  /*0370*/  EXIT ;  /* 0x000000000000794d */ /* 0x000fea0003800000 */
        .weak           $__internal_1_$__cuda_sm3x_div_rn_noftz_f32_slowpath
        .type           $__internal_1_$__cuda_sm3x_div_rn_noftz_f32_slowpath,@function
        .size           $__internal_1_$__cuda_sm3x_div_rn_noftz_f32_slowpath,(.L_x_37 - $__internal_1_$__cuda_sm3x_div_rn_noftz_f32_slowpath)
$__internal_1_$__cuda_sm3x_div_rn_noftz_f32_slowpath:
[----:B------:R-:W-:Y:S01]  /*0380*/  SHF.R.U32.HI R9, RZ, 0x17, R11 ;  /* 0x00000017ff097819 */ /* 0x000fe2000001160b */
[----:B------:R-:W-:Y:S01]  /*0390*/  BSSY.RECONVERGENT B1, `(.L_x_24) ;  /* 0x0000064000017945 */ /* 0x000fe20003800200 */
[--C-:B------:R-:W-:Y:S01]  /*03a0*/  SHF.R.U32.HI R3, RZ, 0x17, R0.reuse ;  /* 0x00000017ff037819 */ /* 0x100fe20000011600 */
[----:B------:R-:W-:Y:S01]  /*03b0*/  IMAD.MOV.U32 R10, RZ, RZ, R0 ;  /* 0x000000ffff0a7224 */ /* 0x000fe200078e0000 */
[----:B------:R-:W-:Y:S02]  /*03c0*/  LOP3.LUT R9, R9, 0xff, RZ, 0xc0, !PT ;  /* 0x000000ff09097812 */ /* 0x000fe400078ec0ff */
[----:B------:R-:W-:-:S03]  /*03d0*/  LOP3.LUT R14, R3, 0xff, RZ, 0xc0, !PT ;  /* 0x000000ff030e7812 */ /* 0x000fc600078ec0ff */
[----:B------:R-:W-:Y:S02]  /*03e0*/  VIADD R13, R9, 0xffffffff ;  /* 0xffffffff090d7836 */ /* 0x000fe40000000000 */
[----:B------:R-:W-:-:S03]  /*03f0*/  VIADD R12, R14, 0xffffffff ;  /* 0xffffffff0e0c7836 */ /* 0x000fc60000000000 */
[----:B------:R-:W-:-:S04]  /*0400*/  ISETP.GT.U32.AND P0, PT, R13, 0xfd, PT ;  /* 0x000000fd0d00780c */ /* 0x000fc80003f04070 */
[----:B------:R-:W-:-:S13]  /*0410*/  ISETP.GT.U32.OR P0, PT, R12, 0xfd, P0 ;  /* 0x000000fd0c00780c */ /* 0x000fda0000704470 */
[----:B------:R-:W-:Y:S01]  /*0420*/  @!P0 IMAD.MOV.U32 R7, RZ, RZ, RZ ;  /* 0x000000ffff078224 */ /* 0x000fe200078e00ff */
[----:B------:R-:W-:Y:S06]  /*0430*/  @!P0 BRA `(.L_x_25) ;  /* 0x0000000000608947 */ /* 0x000fec0003800000 */
[----:B------:R-:W-:Y:S01]  /*0440*/  FSETP.GTU.FTZ.AND P0, PT, |R0|, +INF , PT ;  /* 0x7f8000000000780b */ /* 0x000fe20003f1c200 */
[----:B------:R-:W-:Y:S01]  /*0450*/  IMAD.MOV.U32 R3, RZ, RZ, R11 ;  /* 0x000000ffff037224 */ /* 0x000fe200078e000b */
        /* <DEDUP_REMOVED lines=17> */
[----:B------:R-:W-:Y:S02]  /*0570*/  @P0 IMAD.MOV.U32 R7, RZ, RZ, RZ ;  /* 0x000000ffff070224 */ /* 0x000fe400078e00ff */
[----:B------:R-:W-:Y:S01]  /*0580*/  @!P0 FFMA R10, R0, 1.84467440737095516160e+19, RZ ;  /* 0x5f800000000a8823 */ /* 0x000fe200000000ff */
[----:B------:R-:W-:Y:S02]  /*0590*/  @!P0 IMAD.MOV.U32 R7, RZ, RZ, -0x40 ;  /* 0xffffffc0ff078424 */ /* 0x000fe400078e00ff */
[----:B------:R-:W-:Y:S02]  /*05a0*/  @!P1 FFMA R11, R3, 1.84467440737095516160e+19, RZ ;  /* 0x5f800000030b9823 */ /* 0x000fe400000000ff */
[----:B------:R-:W-:-:S07]  /*05b0*/  @!P1 VIADD R7, R7, 0x40 ;  /* 0x0000004007079836 */ /* 0x000fce0000000000 */
.L_x_25:
[----:B------:R-:W-:Y:S01]  /*05c0*/  LEA R0, R9, 0xc0800000, 0x17 ;  /* 0xc080000009007811 */ /* 0x000fe200078eb8ff */
[----:B------:R-:W-:Y:S01]  /*05d0*/  VIADD R3, R14, 0xffffff81 ;  /* 0xffffff810e037836 */ /* 0x000fe20000000000 */
[----:B------:R-:W-:Y:S03]  /*05e0*/  BSSY.RECONVERGENT B2, `(.L_x_30) ;  /* 0x0000035000027945 */ /* 0x000fe60003800200 */
[----:B------:R-:W-:Y:S02]  /*05f0*/  IMAD.IADD R11, R11, 0x1, -R0 ;  /* 0x000000010b0b7824 */ /* 0x000fe400078e0a00 */
[----:B------:R-:W-:Y:S02]  /*0600*/  IMAD R0, R3, -0x800000, R10 ;  /* 0xff80000003007824 */ /* 0x000fe400078e020a */
[----:B------:R-:W0:Y:S01]  /*0610*/  MUFU.RCP R12, R11 ;  /* 0x0000000b000c7308 */ /* 0x000e220000001000 */
[----:B------:R-:W-:-:S04]  /*0620*/  FADD.FTZ R13, -R11, -RZ ;  /* 0x800000ff0b0d7221 */ /* 0x000fc80000010100 */
[----:B0-----:R-:W-:-:S04]  /*0630*/  FFMA R15, R12, R13, 1 ;  /* 0x3f8000000c0f7423 */ /* 0x001fc8000000000d */
[----:B------:R-:W-:-:S04]  /*0640*/  FFMA R17, R12, R15, R12 ;  /* 0x0000000f0c117223 */ /* 0x000fc8000000000c */
[----:B------:R-:W-:-:S04]  /*0650*/  FFMA R10, R0, R17, RZ ;  /* 0x00000011000a7223 */ /* 0x000fc800000000ff */
[----:B------:R-:W-:-:S04]  /*0660*/  FFMA R15, R13, R10, R0 ;  /* 0x0000000a0d0f7223 */ /* 0x000fc80000000000 */
[----:B------:R-:W-:Y:S01]  /*0670*/  FFMA R12, R17, R15, R10 ;  /* 0x0000000f110c7223 */ /* 0x000fe2000000000a */
[----:B------:R-:W-:-:S03]  /*0680*/  IADD3 R10, PT, PT, R3, 0x7f, -R9 ;  /* 0x0000007f030a7810 */ /* 0x000fc60007ffe809 */
[----:B------:R-:W-:Y:S02]  /*0690*/  FFMA R13, R13, R12, R0 ;  /* 0x0000000c0d0d7223 */ /* 0x000fe40000000000 */
[----:B------:R-:W-:Y:S02]  /*06a0*/  IMAD.IADD R10, R10, 0x1, R7 ;  /* 0x000000010a0a7824 */ /* 0x000fe400078e0207 */
[----:B------:R-:W-:-:S05]  /*06b0*/  FFMA R0, R17, R13, R12 ;  /* 0x0000000d11007223 */ /* 0x000fca000000000c */
[----:B------:R-:W-:-:S04]  /*06c0*/  SHF.R.U32.HI R3, RZ, 0x17, R0 ;  /* 0x00000017ff037819 */ /* 0x000fc80000011600 */
[----:B------:R-:W-:-:S05]  /*06d0*/  LOP3.LUT R3, R3, 0xff, RZ, 0xc0, !PT ;  /* 0x000000ff03037812 */ /* 0x000fca00078ec0ff */
[----:B------:R-:W-:-:S04]  /*06e0*/  IMAD.IADD R9, R3, 0x1, R10 ;  /* 0x0000000103097824 */ /* 0x000fc800078e020a */
[----:B------:R-:W-:-:S05]  /*06f0*/  VIADD R3, R9, 0xffffffff ;  /* 0xffffffff09037836 */ /* 0x000fca0000000000 */
        /* <DEDUP_REMOVED lines=9> */
[CCC-:B------:R-:W-:Y:S01]  /*0790*/  FFMA.RZ R3, R17.reuse, R13.reuse, R12.reuse ;  /* 0x0000000d11037223 */ /* 0x1c0fe2000000c00c */
[-CC-:B------:R-:W-:Y:S01]  /*07a0*/  FFMA.RM R10, R17, R13.reuse, R12.reuse ;  /* 0x0000000d110a7223 */ /* 0x180fe2000000400c */
[C---:B------:R-:W-:Y:S02]  /*07b0*/  ISETP.NE.AND P2, PT, R9.reuse, RZ, PT ;  /* 0x000000ff0900720c */ /* 0x040fe40003f45270 */
[----:B------:R-:W-:Y:S02]  /*07c0*/  ISETP.NE.AND P1, PT, R9, RZ, PT ;  /* 0x000000ff0900720c */ /* 0x000fe40003f25270 */
[----:B------:R-:W-:Y:S01]  /*07d0*/  LOP3.LUT R7, R3, 0x7fffff, RZ, 0xc0, !PT ;  /* 0x007fffff03077812 */ /* 0x000fe200078ec0ff */
[----:B------:R-:W-:Y:S01]  /*07e0*/  FFMA.RP R3, R17, R13, R12 ;  /* 0x0000000d11037223 */ /* 0x000fe2000000800c */
[----:B------:R-:W-:Y:S02]  /*07f0*/  VIADD R12, R9, 0x20 ;  /* 0x00000020090c7836 */ /* 0x000fe40000000000 */
[----:B------:R-:W-:Y:S01]  /*0800*/  LOP3.LUT R7, R7, 0x800000, RZ, 0xfc, !PT ;  /* 0x0080000007077812 */ /* 0x000fe200078efcff */
[----:B------:R-:W-:Y:S01]  /*0810*/  IMAD.MOV R9, RZ, RZ, -R9 ;  /* 0x000000ffff097224 */ /* 0x000fe200078e0a09 */
[----:B------:R-:W-:-:S02]  /*0820*/  FSETP.NEU.FTZ.AND P0, PT, R3, R10, PT ;  /* 0x0000000a0300720b */ /* 0x000fc40003f1d000 */
[----:B------:R-:W-:Y:S02]  /*0830*/  SHF.L.U32 R12, R7, R12, RZ ;  /* 0x0000000c070c7219 */ /* 0x000fe400000006ff */
[----:B------:R-:W-:Y:S02]  /*0840*/  SEL R10, R9, RZ, P2 ;  /* 0x000000ff090a7207 */ /* 0x000fe40001000000 */
[----:B------:R-:W-:Y:S02]  /*0850*/  ISETP.NE.AND P1, PT, R12, RZ, P1 ;  /* 0x000000ff0c00720c */ /* 0x000fe40000f25270 */
[----:B------:R-:W-:Y:S02]  /*0860*/  SHF.R.U32.HI R10, RZ, R10, R7 ;  /* 0x0000000aff0a7219 */ /* 0x000fe40000011607 */
[----:B------:R-:W-:Y:S02]  /*0870*/  PLOP3.LUT P0, PT, P0, P1, PT, 0xf8, 0x8f ;  /* 0x00000000008f781c */ /* 0x000fe40000703f70 */
[----:B------:R-:W-:-:S02]  /*0880*/  SHF.R.U32.HI R12, RZ, 0x1, R10 ;  /* 0x00000001ff0c7819 */ /* 0x000fc4000001160a */
[----:B------:R-:W-:-:S04]  /*0890*/  SEL R3, RZ, 0x1, !P0 ;  /* 0x00000001ff037807 */ /* 0x000fc80004000000 */
[----:B------:R-:W-:-:S04]  /*08a0*/  LOP3.LUT R3, R3, 0x1, R12, 0xf8, !PT ;  /* 0x0000000103037812 */ /* 0x000fc800078ef80c */
[----:B------:R-:W-:-:S05]  /*08b0*/  LOP3.LUT R3, R3, R10, RZ, 0xc0, !PT ;  /* 0x0000000a03037212 */ /* 0x000fca00078ec0ff */
[----:B------:R-:W-:-:S05]  /*08c0*/  IMAD.IADD R3, R12, 0x1, R3 ;  /* 0x000000010c037824 */ /* 0x000fca00078e0203 */
[----:B------:R-:W-:Y:S01]  /*08d0*/  LOP3.LUT R0, R3, R0, RZ, 0xfc, !PT ;  /* 0x0000000003007212 */ /* 0x000fe200078efcff */
[----:B------:R-:W-:Y:S06]  /*08e0*/  BRA `(.L_x_33) ;  /* 0x0000000000107947 */ /* 0x000fec0003800000 */
.L_x_32:
[----:B------:R-:W-:-:S04]  /*08f0*/  LOP3.LUT R0, R0, 0x80000000, RZ, 0xc0, !PT ;  /* 0x8000000000007812 */ /* 0x000fc800078ec0ff */
[----:B------:R-:W-:Y:S01]  /*0900*/  LOP3.LUT R0, R0, 0x7f800000, RZ, 0xfc, !PT ;  /* 0x7f80000000007812 */ /* 0x000fe200078efcff */
[----:B------:R-:W-:Y:S06]  /*0910*/  BRA `(.L_x_33) ;  /* 0x0000000000047947 */ /* 0x000fec0003800000 */
.L_x_31:
[----:B------:R-:W-:-:S07]  /*0920*/  IMAD R0, R10, 0x800000, R0 ;  /* 0x008000000a007824 */ /* 0x000fce00078e0200 */
.L_x_33:
[----:B------:R-:W-:Y:S05]  /*0930*/  BSYNC.RECONVERGENT B2 ;  /* 0x0000000000027941 */ /* 0x000fea0003800200 */
.L_x_30:
[----:B------:R-:W-:Y:S05]  /*0940*/  BRA `(.L_x_34) ;  /* 0x0000000000207947 */ /* 0x000fea0003800000 */
.L_x_29:
[----:B------:R-:W-:-:S04]  /*0950*/  LOP3.LUT R0, R11, 0x80000000, R10, 0x48, !PT ;  /* 0x800000000b007812 */ /* 0x000fc800078e480a */
[----:B------:R-:W-:Y:S01]  /*0960*/  LOP3.LUT R0, R0, 0x7f800000, RZ, 0xfc, !PT ;  /* 0x7f80000000007812 */ /* 0x000fe200078efcff */
[----:B------:R-:W-:Y:S06]  /*0970*/  BRA `(.L_x_34) ;  /* 0x0000000000147947 */ /* 0x000fec0003800000 */
.L_x_28:
[----:B------:R-:W-:Y:S01]  /*0980*/  LOP3.LUT R0, R11, 0x80000000, R10, 0x48, !PT ;  /* 0x800000000b007812 */ /* 0x000fe200078e480a */
[----:B------:R-:W-:Y:S06]  /*0990*/  BRA `(.L_x_34) ;  /* 0x00000000000c7947 */ /* 0x000fec0003800000 */
.L_x_27:
[----:B------:R-:W0:Y:S01]  /*09a0*/  MUFU.RSQ R0, -QNAN ;  /* 0xffc0000000007908 */ /* 0x000e220000001400 */
[----:B------:R-:W-:Y:S05]  /*09b0*/  BRA `(.L_x_34) ;  /* 0x0000000000047947 */ /* 0x000fea0003800000 */
.L_x_26:
[----:B------:R-:W-:-:S07]  /*09c0*/  FADD.FTZ R0, R0, R3 ;  /* 0x0000000300007221 */ /* 0x000fce0000010000 */
.L_x_34:
[----:B------:R-:W-:Y:S05]  /*09d0*/  BSYNC.RECONVERGENT B1 ;  /* 0x0000000000017941 */ /* 0x000fea0003800200 */
.L_x_24:
[----:B------:R-:W-:-:S04]  /*09e0*/  IMAD.MOV.U32 R9, RZ, RZ, 0x0 ;  /* 0x00000000ff097424 */ /* 0x000fc800078e00ff */
[----:B0-----:R-:W-:Y:S05]  /*09f0*/  RET.REL.NODEC R8 `(_Z9cuda_siluPfS_m) ;  /* 0xfffffff408807950 */ /* 0x001fea0003c3ffff */
.L_x_35:
        /* <DEDUP_REMOVED lines=16> */
.L_x_37:


//--------------------- .nv.shared.reserved.0     --------------------------
	.section	.nv.shared.reserved.0,"aw",@nobits
	.weak		__nv_reservedSMEM_offset_0_alias
	.size		__nv_reservedSMEM_offset_0_alias, 0, 64
	.other		__nv_reservedSMEM_offset_0_alias,@"STO_CUDA_RESERVED_SHARED STV_DEFAULT"
__nv_reservedSMEM_offset_0_alias:
	.zero		0
	.zero		64


//--------------------- .nv.constant0._Z13cuda_silu_vecPfS_m --------------------------
	.section	.nv.constant0._Z13cuda_silu_vecPfS_m,"a",@progbits
	.sectionflags	@""
	.align	4
.nv.constant0._Z13cuda_silu_vecPfS_m:
	.zero		920


//--------------------- .nv.constant0._Z9cuda_siluPfS_m --------------------------
	.section	.nv.constant0._Z9cuda_siluPfS_m,"a",@progbits
	.sectionflags	@""
	.align	4
.nv.constant0._Z9cuda_siluPfS_m:
	.zero		920


//--------------------- SYMBOLS --------------------------

	.type		.nv.reservedSmem.offset0,@object
	.size		.nv.reservedSmem.offset0,0x4
